//
// Generated by NVIDIA NVVM Compiler
//
// Compiler Build ID: CL-36424714
// Cuda compilation tools, release 13.0, V13.0.88
// Based on NVVM 20.0.0
//

.version 9.0
.target sm_100
.address_size 64

	// .globl	kalman_update

.visible .entry kalman_update(
	.param .u64 .ptr .align 1 kalman_update_param_0,
	.param .u64 .ptr .align 1 kalman_update_param_1,
	.param .u64 .ptr .align 1 kalman_update_param_2,
	.param .u64 .ptr .align 1 kalman_update_param_3
)
{
	.reg .pred 	%p<3>;
	.reg .b32 	%r<5>;
	.reg .b32 	%f<7>;
	.reg .b64 	%rd<16>;

	ld.param.u64 	%rd1, [kalman_update_param_0];
	ld.param.u64 	%rd2, [kalman_update_param_1];
	ld.param.u64 	%rd3, [kalman_update_param_2];
	ld.param.u64 	%rd4, [kalman_update_param_3];
	mov.u32 	%r1, %tid.x;
	setp.gt.u32 	%p1, %r1, 1;
	@%p1 bra 	$L__BB0_2;
	cvta.to.global.u64 	%rd5, %rd4;
	cvta.to.global.u64 	%rd6, %rd1;
	cvta.to.global.u64 	%rd7, %rd3;
	shl.b32 	%r2, %r1, 2;
	add.s32 	%r3, %r2, %r1;
	mul.wide.u32 	%rd8, %r3, 4;
	add.s64 	%rd9, %rd5, %rd8;
	mov.b32 	%r4, 1056964608;
	st.global.u32 	[%rd9], %r4;
	mul.wide.u32 	%rd10, %r1, 4;
	add.s64 	%rd11, %rd6, %rd10;
	ld.global.f32 	%f1, [%rd11];
	add.s64 	%rd12, %rd7, %rd10;
	ld.global.f32 	%f2, [%rd12];
	sub.f32 	%f3, %f2, %f1;
	fma.rn.f32 	%f4, %f3, 0f3F000000, %f1;
	st.global.f32 	[%rd11], %f4;
	bra.uni 	$L__BB0_3;
$L__BB0_2:
	setp.gt.u32 	%p2, %r1, 15;
	@%p2 bra 	$L__BB0_4;
$L__BB0_3:
	cvta.to.global.u64 	%rd13, %rd2;
	mul.wide.u32 	%rd14, %r1, 4;
	add.s64 	%rd15, %rd13, %rd14;
	ld.global.f32 	%f5, [%rd15];
	mul.f32 	%f6, %f5, 0f3F666666;
	st.global.f32 	[%rd15], %f6;
$L__BB0_4:
	ret;

}


// ===== COMPILED SASS (sm_100) =====

	.target	sm_100

	.elftype	@"ET_EXEC"


//--------------------- .note.nv.tkinfo           --------------------------
	.section	.note.nv.tkinfo,"",@"SHT_NOTE"
	.sectionflags	@"SHF_NOTE_NV_TKINFO"
	.tkinfo
        /*0018*/ 	.word	0x00000002
        /*0030*/ 	.string	""
        /*0030*/ 	.string	"ptxas"
        /*0030*/ 	.string	"Cuda compilation tools, release 13.0, V13.0.88"
        /*0030*/ 	.string	"Build cuda_13.0.r13.0/compiler.36424714_0"
        /*0030*/ 	.string	"-arch sm_100 -m 64 "



//--------------------- .note.nv.cuinfo           --------------------------
	.section	.note.nv.cuinfo,"",@"SHT_NOTE"
	.sectionflags	@"SHF_NOTE_NV_CUINFO"
        /*0018*/ 	.short	0x0002
        /*001a*/ 	.short	0x0064
        /*001c*/ 	.short	0x0082
	.zero		2


//--------------------- .nv.info                  --------------------------
	.section	.nv.info,"",@"SHT_CUDA_INFO"
	.align	4


	//----- nvinfo : EIATTR_REGCOUNT
	.align		4
        /*0000*/ 	.byte	0x04, 0x2f
        /*0002*/ 	.short	(.L_1 - .L_0)
	.align		4
.L_0:
        /*0004*/ 	.word	index@(kalman_update)
        /*0008*/ 	.word	0x00000010


	//----- nvinfo : EIATTR_FRAME_SIZE
	.align		4
.L_1:
        /*000c*/ 	.byte	0x04, 0x11
        /*000e*/ 	.short	(.L_3 - .L_2)
	.align		4
.L_2:
        /*0010*/ 	.word	index@(kalman_update)
        /*0014*/ 	.word	0x00000000


	//----- nvinfo : EIATTR_MIN_STACK_SIZE
	.align		4
.L_3:
        /*0018*/ 	.byte	0x04, 0x12
        /*001a*/ 	.short	(.L_5 - .L_4)
	.align		4
.L_4:
        /*001c*/ 	.word	index@(kalman_update)
        /*0020*/ 	.word	0x00000000
.L_5:


//--------------------- .nv.compat                --------------------------
	.section	.nv.compat,"",@"SHT_CUDA_COMPAT_INFO"
	.align	4
        /*0000*/ 	.byte	0x02, 0x09, 0x00, 0x00, 0x02, 0x02, 0x01, 0x00, 0x02, 0x05, 0x05, 0x00, 0x03, 0x07, 0x01, 0x01
        /*0010*/ 	.byte	0x02, 0x03, 0x00, 0x00, 0x02, 0x06, 0x01, 0x00, 0x04, 0x0b, 0x08, 0x00, 0x09, 0x00, 0x00, 0x00
        /*0020*/ 	.byte	0x00, 0x00, 0x00, 0x00


//--------------------- .nv.info.kalman_update    --------------------------
	.section	.nv.info.kalman_update,"",@"SHT_CUDA_INFO"
	.sectionflags	@""
	.align	4


	//----- nvinfo : EIATTR_CUDA_API_VERSION
	.align		4
        /*0000*/ 	.byte	0x04, 0x37
        /*0002*/ 	.short	(.L_7 - .L_6)
.L_6:
        /*0004*/ 	.word	0x00000082


	//----- nvinfo : EIATTR_KPARAM_INFO
	.align		4
.L_7:
        /*0008*/ 	.byte	0x04, 0x17
        /*000a*/ 	.short	(.L_9 - .L_8)
.L_8:
        /*000c*/ 	.word	0x00000000
        /*0010*/ 	.short	0x0003
        /*0012*/ 	.short	0x0018
        /*0014*/ 	.byte	0x00, 0xf5, 0x21, 0x00


	//----- nvinfo : EIATTR_KPARAM_INFO
	.align		4
.L_9:
        /*0018*/ 	.byte	0x04, 0x17
        /*001a*/ 	.short	(.L_11 - .L_10)
.L_10:
        /*001c*/ 	.word	0x00000000
        /*0020*/ 	.short	0x0002
        /*0022*/ 	.short	0x0010
        /*0024*/ 	.byte	0x00, 0xf5, 0x21, 0x00


	//----- nvinfo : EIATTR_KPARAM_INFO
	.align		4
.L_11:
        /*0028*/ 	.byte	0x04, 0x17
        /*002a*/ 	.short	(.L_13 - .L_12)
.L_12:
        /*002c*/ 	.word	0x00000000
        /*0030*/ 	.short	0x0001
        /*0032*/ 	.short	0x0008
        /*0034*/ 	.byte	0x00, 0xf5, 0x21, 0x00


	//----- nvinfo : EIATTR_KPARAM_INFO
	.align		4
.L_13:
        /*0038*/ 	.byte	0x04, 0x17
        /*003a*/ 	.short	(.L_15 - .L_14)
.L_14:
        /*003c*/ 	.word	0x00000000
        /*0040*/ 	.short	0x0000
        /*0042*/ 	.short	0x0000
        /*0044*/ 	.byte	0x00, 0xf5, 0x21, 0x00


	//----- nvinfo : EIATTR_SPARSE_MMA_MASK
	.align		4
.L_15:
        /*0048*/ 	.byte	0x03, 0x50
        /*004a*/ 	.short	0x0000


	//----- nvinfo : EIATTR_MAXREG_COUNT
	.align		4
        /*004c*/ 	.byte	0x03, 0x1b
        /*004e*/ 	.short	0x00ff


	//----- nvinfo : EIATTR_MERCURY_ISA_VERSION
	.align		4
        /*0050*/ 	.byte	0x03, 0x5f
        /*0052*/ 	.short	0x0101


	//----- nvinfo : EIATTR_VRC_CTA_INIT_COUNT
	.align		4
        /*0054*/ 	.byte	0x02, 0x4a
	.zero		1
	.zero		1


	//----- nvinfo : EIATTR_EXIT_INSTR_OFFSETS
	.align		4
        /*0058*/ 	.byte	0x04, 0x1c
        /*005a*/ 	.short	(.L_17 - .L_16)


	//   ....[0]....
.L_16:
        /*005c*/ 	.word	0x00000160


	//   ....[1]....
        /*0060*/ 	.word	0x000001d0


	//----- nvinfo : EIATTR_CRS_STACK_SIZE
	.align		4
.L_17:
        /*0064*/ 	.byte	0x04, 0x1e
        /*0066*/ 	.short	(.L_19 - .L_18)
.L_18:
        /*0068*/ 	.word	0x00000000


	//----- nvinfo : EIATTR_CBANK_PARAM_SIZE
	.align		4
.L_19:
        /*006c*/ 	.byte	0x03, 0x19
        /*006e*/ 	.short	0x0020


	//----- nvinfo : EIATTR_PARAM_CBANK
	.align		4
        /*0070*/ 	.byte	0x04, 0x0a
        /*0072*/ 	.short	(.L_21 - .L_20)
	.align		4
.L_20:
        /*0074*/ 	.word	index@(.nv.constant0.kalman_update)
        /*0078*/ 	.short	0x0380
        /*007a*/ 	.short	0x0020


	//----- nvinfo : EIATTR_SW_WAR
	.align		4
.L_21:
        /*007c*/ 	.byte	0x04, 0x36
        /*007e*/ 	.short	(.L_23 - .L_22)
.L_22:
        /*0080*/ 	.word	0x00000008
.L_23:


//--------------------- .nv.callgraph             --------------------------
	.section	.nv.callgraph,"",@"SHT_CUDA_CALLGRAPH"
	.align	4
	.sectionentsize	8
	.align		4
        /*0000*/ 	.word	0x00000000
	.align		4
        /*0004*/ 	.word	0xffffffff
	.align		4
        /*0008*/ 	.word	0x00000000
	.align		4
        /*000c*/ 	.word	0xfffffffe
	.align		4
        /*0010*/ 	.word	0x00000000
	.align		4
        /*0014*/ 	.word	0xfffffffd
	.align		4
        /*0018*/ 	.word	0x00000000
	.align		4
        /*001c*/ 	.word	0xfffffffc


//--------------------- .text.kalman_update       --------------------------
	.section	.text.kalman_update,"ax",@progbits
	.align	128
        .global         kalman_update
        .type           kalman_update,@function
        .size           kalman_update,(.L_x_4 - kalman_update)
        .other          kalman_update,@"STO_CUDA_ENTRY STV_DEFAULT"
kalman_update:
.text.kalman_update:
[----:B------:R-:W-:Y:S01]  /*0000*/  LDC R1, c[0x0][0x37c] ;  /* 0x0000df00ff017b82 */ /* 0x000fe20000000800 */
[----:B------:R-:W0:Y:S01]  /*0010*/  S2R R11, SR_TID.X ;  /* 0x00000000000b7919 */ /* 0x000e220000002100 */
[----:B------:R-:W1:Y:S01]  /*0020*/  LDCU.64 UR4, c[0x0][0x358] ;  /* 0x00006b00ff0477ac */ /* 0x000e620008000a00 */
[----:B------:R-:W-:Y:S01]  /*0030*/  BSSY.RECONVERGENT B0, `(.L_x_0) ;  /* 0x0000014000007945 */ /* 0x000fe20003800200 */
[----:B0-----:R-:W-:-:S13]  /*0040*/  ISETP.GT.U32.AND P0, PT, R11, 0x1, PT ;  /* 0x000000010b00780c */ /* 0x001fda0003f04070 */
[----:B-1----:R-:W-:Y:S05]  /*0050*/  @P0 BRA `(.L_x_1) ;  /* 0x00000000003c0947 */ /* 0x002fea0003800000 */
[----:B------:R-:W0:Y:S01]  /*0060*/  LDC.64 R2, c[0x0][0x398] ;  /* 0x0000e600ff027b82 */ /* 0x000e220000000a00 */
[----:B------:R-:W-:Y:S01]  /*0070*/  LEA R9, R11, R11, 0x2 ;  /* 0x0000000b0b097211 */ /* 0x000fe200078e10ff */
[----:B------:R-:W-:-:S06]  /*0080*/  HFMA2 R13, -RZ, RZ, 1.75, 0 ;  /* 0x3f000000ff0d7431 */ /* 0x000fcc00000001ff */
[----:B------:R-:W1:Y:S08]  /*0090*/  LDC.64 R6, c[0x0][0x390] ;  /* 0x0000e400ff067b82 */ /* 0x000e700000000a00 */
[----:B------:R-:W2:Y:S01]  /*00a0*/  LDC.64 R4, c[0x0][0x380] ;  /* 0x0000e000ff047b82 */ /* 0x000ea20000000a00 */
[----:B0-----:R-:W-:-:S05]  /*00b0*/  IMAD.WIDE.U32 R2, R9, 0x4, R2 ;  /* 0x0000000409027825 */ /* 0x001fca00078e0002 */
[----:B------:R0:W-:Y:S01]  /*00c0*/  STG.E desc[UR4][R2.64], R13 ;  /* 0x0000000d02007986 */ /* 0x0001e2000c101904 */
[----:B-1----:R-:W-:-:S06]  /*00d0*/  IMAD.WIDE.U32 R6, R11, 0x4, R6 ;  /* 0x000000040b067825 */ /* 0x002fcc00078e0006 */
[----:B------:R-:W3:Y:S01]  /*00e0*/  LDG.E R7, desc[UR4][R6.64] ;  /* 0x0000000406077981 */ /* 0x000ee2000c1e1900 */
[----:B--2---:R-:W-:-:S05]  /*00f0*/  IMAD.WIDE.U32 R4, R11, 0x4, R4 ;  /* 0x000000040b047825 */ /* 0x004fca00078e0004 */
[----:B------:R-:W3:Y:S02]  /*0100*/  LDG.E R0, desc[UR4][R4.64] ;  /* 0x0000000404007981 */ /* 0x000ee4000c1e1900 */
[----:B---3--:R-:W-:-:S04]  /*0110*/  FADD R9, -R0, R7 ;  /* 0x0000000700097221 */ /* 0x008fc80000000100 */
[----:B------:R-:W-:-:S05]  /*0120*/  FFMA R9, R9, 0.5, R0 ;  /* 0x3f00000009097823 */ /* 0x000fca0000000000 */
[----:B------:R0:W-:Y:S01]  /*0130*/  STG.E desc[UR4][R4.64], R9 ;  /* 0x0000000904007986 */ /* 0x0001e2000c101904 */
[----:B------:R-:W-:Y:S05]  /*0140*/  BRA `(.L_x_2) ;  /* 0x0000000000087947 */ /* 0x000fea0003800000 */
.L_x_1:
[----:B------:R-:W-:-:S13]  /*0150*/  ISETP.GT.U32.AND P0, PT, R11, 0xf, PT ;  /* 0x0000000f0b00780c */ /* 0x000fda0003f04070 */
[----:B------:R-:W-:Y:S05]  /*0160*/  @P0 EXIT ;  /* 0x000000000000094d */ /* 0x000fea0003800000 */
.L_x_2:
[----:B------:R-:W-:Y:S05]  /*0170*/  BSYNC.RECONVERGENT B0 ;  /* 0x0000000000007941 */ /* 0x000fea0003800200 */
.L_x_0:
[----:B0-----:R-:W0:Y:S02]  /*0180*/  LDC.64 R2, c[0x0][0x388] ;  /* 0x0000e200ff027b82 */ /* 0x001e240000000a00 */
[----:B0-----:R-:W-:-:S05]  /*0190*/  IMAD.WIDE.U32 R2, R11, 0x4, R2 ;  /* 0x000000040b027825 */ /* 0x001fca00078e0002 */
[----:B------:R-:W2:Y:S02]  /*01a0*/  LDG.E R0, desc[UR4][R2.64] ;  /* 0x0000000402007981 */ /* 0x000ea4000c1e1900 */
[----:B--2---:R-:W-:-:S05]  /*01b0*/  FMUL R5, R0, 0.89999997615814208984 ;  /* 0x3f66666600057820 */ /* 0x004fca0000400000 */
[----:B------:R-:W-:Y:S01]  /*01c0*/  STG.E desc[UR4][R2.64], R5 ;  /* 0x0000000502007986 */ /* 0x000fe2000c101904 */
[----:B------:R-:W-:Y:S05]  /*01d0*/  EXIT ;  /* 0x000000000000794d */ /* 0x000fea0003800000 */
.L_x_3:
[----:B------:R-:W-:-:S00]  /*01e0*/  BRA `(.L_x_3) ;  /* 0xfffffffc00fc7947 */ /* 0x000fc0000383ffff */
[----:B------:R-:W-:-:S00]  /*01f0*/  NOP ;  /* 0x0000000000007918 */ /* 0x000fc00000000000 */
        /* <DEDUP_REMOVED lines=8> */
.L_x_4:


//--------------------- .nv.shared.reserved.0     --------------------------
	.section	.nv.shared.reserved.0,"aw",@nobits
	.weak		__nv_reservedSMEM_offset_0_alias
	.size		__nv_reservedSMEM_offset_0_alias, 0, 64
	.other		__nv_reservedSMEM_offset_0_alias,@"STO_CUDA_RESERVED_SHARED STV_DEFAULT"
__nv_reservedSMEM_offset_0_alias:
	.zero		0
	.zero		64


//--------------------- .nv.constant0.kalman_update --------------------------
	.section	.nv.constant0.kalman_update,"a",@progbits
	.sectionflags	@""
	.align	4
.nv.constant0.kalman_update:
	.zero		928


//--------------------- SYMBOLS --------------------------

	.type		.nv.reservedSmem.offset0,@object
	.size		.nv.reservedSmem.offset0,0x4
